//
// Generated by NVIDIA NVVM Compiler
//
// Compiler Build ID: CL-36424714
// Cuda compilation tools, release 13.0, V13.0.88
// Based on NVVM 20.0.0
//

.version 9.0
.target sm_100
.address_size 64

	// .globl	_Z8sum_cudaIiEvPT_i
.extern .func  (.param .b32 func_retval0) vprintf
(
	.param .b64 vprintf_param_0,
	.param .b64 vprintf_param_1
)
;
.global .align 1 .b8 $str[4] = {37, 100, 32};

.visible .entry _Z8sum_cudaIiEvPT_i(
	.param .u64 .ptr .align 1 _Z8sum_cudaIiEvPT_i_param_0,
	.param .u32 _Z8sum_cudaIiEvPT_i_param_1
)
{
	.local .align 8 .b8 	__local_depot0[8];
	.reg .b64 	%SP;
	.reg .b64 	%SPL;
	.reg .pred 	%p<9>;
	.reg .b32 	%r<29>;
	.reg .b64 	%rd<10>;

	mov.u64 	%SPL, __local_depot0;
	cvta.local.u64 	%SP, %SPL;
	ld.param.u64 	%rd3, [_Z8sum_cudaIiEvPT_i_param_0];
	ld.param.u32 	%r9, [_Z8sum_cudaIiEvPT_i_param_1];
	cvta.to.global.u64 	%rd1, %rd3;
	mov.u32 	%r11, %ctaid.x;
	mov.u32 	%r1, %ntid.x;
	mov.u32 	%r12, %tid.x;
	mad.lo.s32 	%r2, %r11, %r1, %r12;
	setp.ge.s32 	%p1, %r2, %r9;
	mov.b32 	%r28, 0;
	@%p1 bra 	$L__BB0_3;
	add.u64 	%rd4, %SP, 0;
	add.u64 	%rd2, %SPL, 0;
	mov.b32 	%r28, 0;
	mov.u64 	%rd7, $str;
	mov.u32 	%r26, %r2;
$L__BB0_2:
	mul.wide.s32 	%rd5, %r26, 4;
	add.s64 	%rd6, %rd1, %rd5;
	ld.global.u32 	%r14, [%rd6];
	add.s32 	%r28, %r14, %r28;
	st.local.u32 	[%rd2], %r28;
	cvta.global.u64 	%rd8, %rd7;
	{ // callseq 0, 0
	.param .b64 param0;
	st.param.b64 	[param0], %rd8;
	.param .b64 param1;
	st.param.b64 	[param1], %rd4;
	.param .b32 retval0;
	call.uni (retval0), 
	vprintf, 
	(
	param0, 
	param1
	);
	ld.param.b32 	%r15, [retval0];
	} // callseq 0
	add.s32 	%r26, %r26, %r1;
	setp.lt.s32 	%p2, %r26, %r9;
	@%p2 bra 	$L__BB0_2;
$L__BB0_3:
	shfl.sync.bfly.b32	%r17|%p3, %r28, 16, 31, -1;
	add.s32 	%r18, %r17, %r28;
	shfl.sync.bfly.b32	%r19|%p4, %r18, 8, 31, -1;
	add.s32 	%r20, %r19, %r18;
	shfl.sync.bfly.b32	%r21|%p5, %r20, 4, 31, -1;
	add.s32 	%r22, %r21, %r20;
	shfl.sync.bfly.b32	%r23|%p6, %r22, 2, 31, -1;
	add.s32 	%r24, %r23, %r22;
	shfl.sync.bfly.b32	%r25|%p7, %r24, 1, 31, -1;
	add.s32 	%r8, %r25, %r24;
	setp.ne.s32 	%p8, %r2, 0;
	@%p8 bra 	$L__BB0_5;
	st.global.u32 	[%rd1], %r8;
$L__BB0_5:
	ret;

}


// ===== COMPILED SASS (sm_100) =====

	.target	sm_100

	.elftype	@"ET_EXEC"


//--------------------- .note.nv.tkinfo           --------------------------
	.section	.note.nv.tkinfo,"",@"SHT_NOTE"
	.sectionflags	@"SHF_NOTE_NV_TKINFO"
	.tkinfo
        /*0018*/ 	.word	0x00000002
        /*0030*/ 	.string	""
        /*0030*/ 	.string	"ptxas"
        /*0030*/ 	.string	"Cuda compilation tools, release 13.0, V13.0.88"
        /*0030*/ 	.string	"Build cuda_13.0.r13.0/compiler.36424714_0"
        /*0030*/ 	.string	"-arch sm_100 -m 64 "



//--------------------- .note.nv.cuinfo           --------------------------
	.section	.note.nv.cuinfo,"",@"SHT_NOTE"
	.sectionflags	@"SHF_NOTE_NV_CUINFO"
        /*0018*/ 	.short	0x0002
        /*001a*/ 	.short	0x0064
        /*001c*/ 	.short	0x0082
	.zero		2


//--------------------- .nv.info                  --------------------------
	.section	.nv.info,"",@"SHT_CUDA_INFO"
	.align	4


	//----- nvinfo : EIATTR_REGCOUNT
	.align		4
        /*0000*/ 	.byte	0x04, 0x2f
        /*0002*/ 	.short	(.L_2 - .L_1)
	.align		4
.L_1:
        /*0004*/ 	.word	index@(_Z8sum_cudaIiEvPT_i)
        /*0008*/ 	.word	0x0000001a


	//----- nvinfo : EIATTR_FRAME_SIZE
	.align		4
.L_2:
        /*000c*/ 	.byte	0x04, 0x11
        /*000e*/ 	.short	(.L_4 - .L_3)
	.align		4
.L_3:
        /*0010*/ 	.word	index@(_Z8sum_cudaIiEvPT_i)
        /*0014*/ 	.word	0x00000008


	//----- nvinfo : EIATTR_MIN_STACK_SIZE
	.align		4
.L_4:
        /*0018*/ 	.byte	0x04, 0x12
        /*001a*/ 	.short	(.L_6 - .L_5)
	.align		4
.L_5:
        /*001c*/ 	.word	index@(_Z8sum_cudaIiEvPT_i)
        /*0020*/ 	.word	0x00000008
.L_6:


//--------------------- .nv.compat                --------------------------
	.section	.nv.compat,"",@"SHT_CUDA_COMPAT_INFO"
	.align	4
        /*0000*/ 	.byte	0x02, 0x09, 0x00, 0x00, 0x02, 0x02, 0x01, 0x00, 0x02, 0x05, 0x05, 0x00, 0x03, 0x07, 0x01, 0x01
        /*0010*/ 	.byte	0x02, 0x03, 0x00, 0x00, 0x02, 0x06, 0x01, 0x00, 0x04, 0x0b, 0x08, 0x00, 0x09, 0x00, 0x00, 0x00
        /*0020*/ 	.byte	0x00, 0x00, 0x00, 0x00


//--------------------- .nv.info._Z8sum_cudaIiEvPT_i --------------------------
	.section	.nv.info._Z8sum_cudaIiEvPT_i,"",@"SHT_CUDA_INFO"
	.sectionflags	@""
	.align	4


	//----- nvinfo : EIATTR_CUDA_API_VERSION
	.align		4
        /*0000*/ 	.byte	0x04, 0x37
        /*0002*/ 	.short	(.L_8 - .L_7)
.L_7:
        /*0004*/ 	.word	0x00000082


	//----- nvinfo : EIATTR_KPARAM_INFO
	.align		4
.L_8:
        /*0008*/ 	.byte	0x04, 0x17
        /*000a*/ 	.short	(.L_10 - .L_9)
.L_9:
        /*000c*/ 	.word	0x00000000
        /*0010*/ 	.short	0x0001
        /*0012*/ 	.short	0x0008
        /*0014*/ 	.byte	0x00, 0xf0, 0x11, 0x00


	//----- nvinfo : EIATTR_KPARAM_INFO
	.align		4
.L_10:
        /*0018*/ 	.byte	0x04, 0x17
        /*001a*/ 	.short	(.L_12 - .L_11)
.L_11:
        /*001c*/ 	.word	0x00000000
        /*0020*/ 	.short	0x0000
        /*0022*/ 	.short	0x0000
        /*0024*/ 	.byte	0x00, 0xf5, 0x21, 0x00


	//----- nvinfo : EIATTR_SPARSE_MMA_MASK
	.align		4
.L_12:
        /*0028*/ 	.byte	0x03, 0x50
        /*002a*/ 	.short	0x0000


	//----- nvinfo : EIATTR_MAXREG_COUNT
	.align		4
        /*002c*/ 	.byte	0x03, 0x1b
        /*002e*/ 	.short	0x00ff


	//----- nvinfo : EIATTR_EXTERNS
	.align		4
        /*0030*/ 	.byte	0x04, 0x0f
        /*0032*/ 	.short	(.L_14 - .L_13)


	//   ....[0]....
	.align		4
.L_13:
        /*0034*/ 	.word	index@(vprintf)


	//----- nvinfo : EIATTR_MERCURY_ISA_VERSION
	.align		4
.L_14:
        /*0038*/ 	.byte	0x03, 0x5f
        /*003a*/ 	.short	0x0101


	//----- nvinfo : EIATTR_COOP_GROUP_MASK_REGIDS
	.align		4
        /*003c*/ 	.byte	0x04, 0x29
        /*003e*/ 	.short	(.L_16 - .L_15)


	//   ....[0]....
.L_15:
        /*0040*/ 	.word	0xffffffff


	//   ....[1]....
        /*0044*/ 	.word	0xffffffff


	//   ....[2]....
        /*0048*/ 	.word	0xffffffff


	//   ....[3]....
        /*004c*/ 	.word	0xffffffff


	//   ....[4]....
        /*0050*/ 	.word	0xffffffff


	//   ....[5]....
        /*0054*/ 	.word	0x0500000f


	//   ....[6]....
        /*0058*/ 	.word	0x0500000f


	//   ....[7]....
        /*005c*/ 	.word	0x0500000f


	//   ....[8]....
        /*0060*/ 	.word	0x0500000f


	//   ....[9]....
        /*0064*/ 	.word	0x0500000f


	//----- nvinfo : EIATTR_COOP_GROUP_INSTR_OFFSETS
	.align		4
.L_16:
        /*0068*/ 	.byte	0x04, 0x28
        /*006a*/ 	.short	(.L_18 - .L_17)


	//   ....[0]....
.L_17:
        /*006c*/ 	.word	0x00000290


	//   ....[1]....
        /*0070*/ 	.word	0x000002b0


	//   ....[2]....
        /*0074*/ 	.word	0x000002d0


	//   ....[3]....
        /*0078*/ 	.word	0x000002f0


	//   ....[4]....
        /*007c*/ 	.word	0x00000310


	//   ....[5]....
        /*0080*/ 	.word	0x000003d0


	//   ....[6]....
        /*0084*/ 	.word	0x00000430


	//   ....[7]....
        /*0088*/ 	.word	0x00000490


	//   ....[8]....
        /*008c*/ 	.word	0x000004f0


	//   ....[9]....
        /*0090*/ 	.word	0x00000550


	//----- nvinfo : EIATTR_VRC_CTA_INIT_COUNT
	.align		4
.L_18:
        /*0094*/ 	.byte	0x02, 0x4a
	.zero		1
	.zero		1


	//----- nvinfo : EIATTR_SYSCALL_OFFSETS
	.align		4
        /*0098*/ 	.byte	0x04, 0x46
        /*009a*/ 	.short	(.L_20 - .L_19)


	//   ....[0]....
.L_19:
        /*009c*/ 	.word	0x00000230


	//----- nvinfo : EIATTR_EXIT_INSTR_OFFSETS
	.align		4
.L_20:
        /*00a0*/ 	.byte	0x04, 0x1c
        /*00a2*/ 	.short	(.L_22 - .L_21)


	//   ....[0]....
.L_21:
        /*00a4*/ 	.word	0x00000330


	//   ....[1]....
        /*00a8*/ 	.word	0x00000370


	//----- nvinfo : EIATTR_CRS_STACK_SIZE
	.align		4
.L_22:
        /*00ac*/ 	.byte	0x04, 0x1e
        /*00ae*/ 	.short	(.L_24 - .L_23)
.L_23:
        /*00b0*/ 	.word	0x00000000


	//----- nvinfo : EIATTR_CBANK_PARAM_SIZE
	.align		4
.L_24:
        /*00b4*/ 	.byte	0x03, 0x19
        /*00b6*/ 	.short	0x000c


	//----- nvinfo : EIATTR_PARAM_CBANK
	.align		4
        /*00b8*/ 	.byte	0x04, 0x0a
        /*00ba*/ 	.short	(.L_26 - .L_25)
	.align		4
.L_25:
        /*00bc*/ 	.word	index@(.nv.constant0._Z8sum_cudaIiEvPT_i)
        /*00c0*/ 	.short	0x0380
        /*00c2*/ 	.short	0x000c


	//----- nvinfo : EIATTR_SW_WAR
	.align		4
.L_26:
        /*00c4*/ 	.byte	0x04, 0x36
        /*00c6*/ 	.short	(.L_28 - .L_27)
.L_27:
        /*00c8*/ 	.word	0x00000008
.L_28:


//--------------------- .nv.callgraph             --------------------------
	.section	.nv.callgraph,"",@"SHT_CUDA_CALLGRAPH"
	.align	4
	.sectionentsize	8
	.align		4
        /*0000*/ 	.word	0x00000000
	.align		4
        /*0004*/ 	.word	0xffffffff
	.align		4
        /*0008*/ 	.word	index@(_Z8sum_cudaIiEvPT_i)
	.align		4
        /*000c*/ 	.word	index@(vprintf)
	.align		4
        /*0010*/ 	.word	0x00000000
	.align		4
        /*0014*/ 	.word	0xfffffffe
	.align		4
        /*0018*/ 	.word	0x00000000
	.align		4
        /*001c*/ 	.word	0xfffffffd
	.align		4
        /*0020*/ 	.word	0x00000000
	.align		4
        /*0024*/ 	.word	0xfffffffc


//--------------------- .nv.constant4             --------------------------
	.section	.nv.constant4,"a",@progbits
	.align	8
	.align		8
.nv.constant4:
        /*0000*/ 	.dword	vprintf
	.align		8
        /*0008*/ 	.dword	$str


//--------------------- .text._Z8sum_cudaIiEvPT_i --------------------------
	.section	.text._Z8sum_cudaIiEvPT_i,"ax",@progbits
	.align	128
        .global         _Z8sum_cudaIiEvPT_i
        .type           _Z8sum_cudaIiEvPT_i,@function
        .size           _Z8sum_cudaIiEvPT_i,(.L_x_12 - _Z8sum_cudaIiEvPT_i)
        .other          _Z8sum_cudaIiEvPT_i,@"STO_CUDA_ENTRY STV_DEFAULT"
_Z8sum_cudaIiEvPT_i:
.text._Z8sum_cudaIiEvPT_i:
[----:B------:R-:W0:Y:S01]  /*0000*/  LDC R1, c[0x0][0x37c] ;  /* 0x0000df00ff017b82 */ /* 0x000e220000000800 */
[----:B------:R-:W1:Y:S01]  /*0010*/  S2R R0, SR_TID.X ;  /* 0x0000000000007919 */ /* 0x000e620000002100 */
[----:B------:R-:W2:Y:S06]  /*0020*/  LDCU UR5, c[0x0][0x2fc] ;  /* 0x00005f80ff0577ac */ /* 0x000eac0008000800 */
[----:B------:R-:W1:Y:S01]  /*0030*/  S2UR UR6, SR_CTAID.X ;  /* 0x00000000000679c3 */ /* 0x000e620000002500 */
[----:B0-----:R-:W-:Y:S01]  /*0040*/  VIADD R1, R1, 0xfffffff8 ;  /* 0xfffffff801017836 */ /* 0x001fe20000000000 */
[----:B------:R-:W-:Y:S01]  /*0050*/  BSSY.RECONVERGENT B6, `(.L_x_0) ;  /* 0x0000021000067945 */ /* 0x000fe20003800200 */
[----:B------:R-:W0:Y:S01]  /*0060*/  LDCU UR7, c[0x0][0x388] ;  /* 0x00007100ff0777ac */ /* 0x000e220008000800 */
[----:B------:R-:W-:Y:S01]  /*0070*/  IMAD.MOV.U32 R2, RZ, RZ, RZ ;  /* 0x000000ffff027224 */ /* 0x000fe200078e00ff */
[----:B------:R-:W3:Y:S03]  /*0080*/  LDCU UR4, c[0x0][0x2f8] ;  /* 0x00005f00ff0477ac */ /* 0x000ee60008000800 */
[----:B------:R-:W1:Y:S01]  /*0090*/  LDC R23, c[0x0][0x360] ;  /* 0x0000d800ff177b82 */ /* 0x000e620000000800 */
[----:B------:R-:W4:Y:S01]  /*00a0*/  LDCU.64 UR36, c[0x0][0x358] ;  /* 0x00006b00ff2477ac */ /* 0x000f220008000a00 */
[----:B------:R-:W0:Y:S01]  /*00b0*/  LDCU UR38, c[0x0][0x388] ;  /* 0x00007100ff2677ac */ /* 0x000e220008000800 */
[----:B---3--:R-:W-:-:S04]  /*00c0*/  IADD3 R16, P1, PT, R1, UR4, RZ ;  /* 0x0000000401107c10 */ /* 0x008fc8000ff3e0ff */
[----:B--2---:R-:W-:Y:S01]  /*00d0*/  IADD3.X R17, PT, PT, RZ, UR5, RZ, P1, !PT ;  /* 0x00000005ff117c10 */ /* 0x004fe20008ffe4ff */
[----:B-1----:R-:W-:-:S05]  /*00e0*/  IMAD R19, R23, UR6, R0 ;  /* 0x0000000617137c24 */ /* 0x002fca000f8e0200 */
[----:B0-----:R-:W-:-:S13]  /*00f0*/  ISETP.GE.AND P0, PT, R19, UR7, PT ;  /* 0x0000000713007c0c */ /* 0x001fda000bf06270 */
[----:B----4-:R-:W-:Y:S05]  /*0100*/  @P0 BRA `(.L_x_1) ;  /* 0x0000000000540947 */ /* 0x010fea0003800000 */
[----:B------:R-:W-:Y:S02]  /*0110*/  IMAD.MOV.U32 R2, RZ, RZ, RZ ;  /* 0x000000ffff027224 */ /* 0x000fe400078e00ff */
[----:B------:R-:W-:-:S07]  /*0120*/  IMAD.MOV.U32 R18, RZ, RZ, R19 ;  /* 0x000000ffff127224 */ /* 0x000fce00078e0013 */
.L_x_3:
[----:B------:R-:W0:Y:S01]  /*0130*/  LDC.64 R10, c[0x0][0x380] ;  /* 0x0000e000ff0a7b82 */ /* 0x000e220000000a00 */
[----:B------:R-:W-:Y:S01]  /*0140*/  MOV R8, 0x0 ;  /* 0x0000000000087802 */ /* 0x000fe20000000f00 */
[----:B------:R-:W1:Y:S01]  /*0150*/  LDCU.64 UR4, c[0x4][0x8] ;  /* 0x01000100ff0477ac */ /* 0x000e620008000a00 */
[----:B0-----:R-:W-:-:S06]  /*0160*/  IMAD.WIDE R10, R18, 0x4, R10 ;  /* 0x00000004120a7825 */ /* 0x001fcc00078e020a */
[----:B------:R-:W2:Y:S01]  /*0170*/  LDG.E R11, desc[UR36][R10.64] ;  /* 0x000000240a0b7981 */ /* 0x000ea2000c1e1900 */
[----:B------:R-:W0:Y:S01]  /*0180*/  LDC.64 R8, c[0x4][R8] ;  /* 0x0100000008087b82 */ /* 0x000e220000000a00 */
[----:B------:R-:W-:Y:S01]  /*0190*/  IMAD.IADD R18, R23, 0x1, R18 ;  /* 0x0000000117127824 */ /* 0x000fe200078e0212 */
[----:B-1----:R-:W-:Y:S01]  /*01a0*/  MOV R5, UR5 ;  /* 0x0000000500057c02 */ /* 0x002fe20008000f00 */
[----:B------:R-:W-:Y:S02]  /*01b0*/  IMAD.U32 R4, RZ, RZ, UR4 ;  /* 0x00000004ff047e24 */ /* 0x000fe4000f8e00ff */
[----:B------:R-:W-:Y:S01]  /*01c0*/  IMAD.MOV.U32 R6, RZ, RZ, R16 ;  /* 0x000000ffff067224 */ /* 0x000fe200078e0010 */
[----:B------:R-:W-:Y:S01]  /*01d0*/  ISETP.GE.AND P0, PT, R18, UR38, PT ;  /* 0x0000002612007c0c */ /* 0x000fe2000bf06270 */
[----:B------:R-:W-:-:S03]  /*01e0*/  IMAD.MOV.U32 R7, RZ, RZ, R17 ;  /* 0x000000ffff077224 */ /* 0x000fc600078e0011 */
[----:B------:R-:W-:Y:S02]  /*01f0*/  P2R R0, PR, RZ, 0x1 ;  /* 0x00000001ff007803 */ /* 0x000fe40000000000 */
[----:B--2---:R-:W-:-:S05]  /*0200*/  IADD3 R2, PT, PT, R11, R2, RZ ;  /* 0x000000020b027210 */ /* 0x004fca0007ffe0ff */
[----:B0-----:R1:W-:Y:S02]  /*0210*/  STL [R1], R2 ;  /* 0x0000000201007387 */ /* 0x0013e40000100800 */
[----:B------:R-:W-:-:S07]  /*0220*/  LEPC R20, `(.L_x_2) ;  /* 0x000000001014794e */ /* 0x000fce0000000000 */
[----:B-1----:R-:W-:Y:S05]  /*0230*/  CALL.ABS.NOINC R8 ;  /* 0x0000000008007343 */ /* 0x002fea0003c00000 */
.L_x_2:
[----:B------:R-:W-:-:S13]  /*0240*/  ISETP.GE.AND P6, PT, R18, UR38, PT ;  /* 0x0000002612007c0c */ /* 0x000fda000bfc6270 */
[----:B------:R-:W-:Y:S05]  /*0250*/  @!P6 BRA `(.L_x_3) ;  /* 0xfffffffc00b4e947 */ /* 0x000fea000383ffff */
.L_x_1:
[----:B------:R-:W-:Y:S05]  /*0260*/  BSYNC.RECONVERGENT B6 ;  /* 0x0000000000067941 */ /* 0x000fea0003800200 */
.L_x_0:
[----:B------:R-:W-:-:S03]  /*0270*/  UMOV UR4, 0xffffffff ;  /* 0xffffffff00047882 */ /* 0x000fc60000000000 */
[----:B------:R-:W-:Y:S05]  /*0280*/  BRA.DIV UR4, `(.L_x_4) ;  /* 0x00000002043c7947 */ /* 0x000fea000b800000 */
[----:B------:R-:W0:Y:S02]  /*0290*/  SHFL.BFLY PT, R14, R2, 0x10, 0x1f ;  /* 0x0e001f00020e7f89 */ /* 0x000e2400000e0000 */
[----:B0-----:R-:W-:-:S05]  /*02a0*/  IADD3 R0, PT, PT, R14, R2, RZ ;  /* 0x000000020e007210 */ /* 0x001fca0007ffe0ff */
[----:B------:R-:W0:Y:S02]  /*02b0*/  SHFL.BFLY PT, R14, R0, 0x8, 0x1f ;  /* 0x0d001f00000e7f89 */ /* 0x000e2400000e0000 */
[----:B0-----:R-:W-:-:S05]  /*02c0*/  IMAD.IADD R3, R0, 0x1, R14 ;  /* 0x0000000100037824 */ /* 0x001fca00078e020e */
[----:B------:R-:W0:Y:S02]  /*02d0*/  SHFL.BFLY PT, R14, R3, 0x4, 0x1f ;  /* 0x0c801f00030e7f89 */ /* 0x000e2400000e0000 */
[----:B0-----:R-:W-:-:S05]  /*02e0*/  IADD3 R4, PT, PT, R3, R14, RZ ;  /* 0x0000000e03047210 */ /* 0x001fca0007ffe0ff */
[----:B------:R-:W0:Y:S02]  /*02f0*/  SHFL.BFLY PT, R14, R4, 0x2, 0x1f ;  /* 0x0c401f00040e7f89 */ /* 0x000e2400000e0000 */
[----:B0-----:R-:W-:-:S05]  /*0300*/  IMAD.IADD R5, R4, 0x1, R14 ;  /* 0x0000000104057824 */ /* 0x001fca00078e020e */
[----:B------:R0:W1:Y:S02]  /*0310*/  SHFL.BFLY PT, R14, R5, 0x1, 0x1f ;  /* 0x0c201f00050e7f89 */ /* 0x00006400000e0000 */
.L_x_10:
[----:B------:R-:W-:-:S13]  /*0320*/  ISETP.NE.AND P0, PT, R19, RZ, PT ;  /* 0x000000ff1300720c */ /* 0x000fda0003f05270 */
[----:B------:R-:W-:Y:S05]  /*0330*/  @P0 EXIT ;  /* 0x000000000000094d */ /* 0x000fea0003800000 */
[----:B------:R-:W2:Y:S01]  /*0340*/  LDC.64 R2, c[0x0][0x380] ;  /* 0x0000e000ff027b82 */ /* 0x000ea20000000a00 */
[----:B01----:R-:W-:-:S05]  /*0350*/  IADD3 R5, PT, PT, R5, R14, RZ ;  /* 0x0000000e05057210 */ /* 0x003fca0007ffe0ff */
[----:B--2---:R-:W-:Y:S01]  /*0360*/  STG.E desc[UR36][R2.64], R5 ;  /* 0x0000000502007986 */ /* 0x004fe2000c101924 */
[----:B------:R-:W-:Y:S05]  /*0370*/  EXIT ;  /* 0x000000000000794d */ /* 0x000fea0003800000 */
.L_x_4:
[----:B------:R-:W-:Y:S02]  /*0380*/  HFMA2 R12, -RZ, RZ, 0, 9.5367431640625e-07 ;  /* 0x00000010ff0c7431 */ /* 0x000fe400000001ff */
[----:B------:R-:W-:Y:S01]  /*0390*/  IMAD.MOV.U32 R13, RZ, RZ, R2 ;  /* 0x000000ffff0d7224 */ /* 0x000fe200078e0002 */
[----:B------:R-:W-:Y:S01]  /*03a0*/  MOV R15, 0xffffffff ;  /* 0xffffffff000f7802 */ /* 0x000fe20000000f00 */
[----:B------:R-:W-:-:S07]  /*03b0*/  IMAD.MOV.U32 R11, RZ, RZ, 0x1f ;  /* 0x0000001fff0b7424 */ /* 0x000fce00078e00ff */
[----:B------:R-:W-:Y:S05]  /*03c0*/  WARPSYNC.COLLECTIVE R15, `(.L_x_5) ;  /* 0x000000000f087348 */ /* 0x000fea0003c00000 */
[----:B------:R0:W1:Y:S02]  /*03d0*/  SHFL.BFLY P6, R14, R13, R12, R11 ;  /* 0x0c00000c0d0e7389 */ /* 0x00006400000c000b */
[----:B01----:R-:W-:Y:S05]  /*03e0*/  ENDCOLLECTIVE ;  /* 0x000000000000791b */ /* 0x003fea0003800000 */
.L_x_5:
[----:B------:R-:W-:Y:S02]  /*03f0*/  IMAD.MOV.U32 R12, RZ, RZ, 0x8 ;  /* 0x00000008ff0c7424 */ /* 0x000fe400078e00ff */
[----:B------:R-:W-:-:S05]  /*0400*/  IMAD.IADD R0, R14, 0x1, R2 ;  /* 0x000000010e007824 */ /* 0x000fca00078e0202 */
[----:B------:R-:W-:-:S07]  /*0410*/  MOV R13, R0 ;  /* 0x00000000000d7202 */ /* 0x000fce0000000f00 */
[----:B------:R-:W-:Y:S05]  /*0420*/  WARPSYNC.COLLECTIVE R15, `(.L_x_6) ;  /* 0x000000000f087348 */ /* 0x000fea0003c00000 */
[----:B------:R0:W1:Y:S02]  /*0430*/  SHFL.BFLY P6, R14, R13, R12, R11 ;  /* 0x0c00000c0d0e7389 */ /* 0x00006400000c000b */
[----:B01----:R-:W-:Y:S05]  /*0440*/  ENDCOLLECTIVE ;  /* 0x000000000000791b */ /* 0x003fea0003800000 */
.L_x_6:
[----:B------:R-:W-:Y:S01]  /*0450*/  HFMA2 R12, -RZ, RZ, 0, 2.384185791015625e-07 ;  /* 0x00000004ff0c7431 */ /* 0x000fe200000001ff */
[----:B------:R-:W-:-:S05]  /*0460*/  IADD3 R3, PT, PT, R0, R14, RZ ;  /* 0x0000000e00037210 */ /* 0x000fca0007ffe0ff */
[----:B------:R-:W-:-:S07]  /*0470*/  IMAD.MOV.U32 R13, RZ, RZ, R3 ;  /* 0x000000ffff0d7224 */ /* 0x000fce00078e0003 */
[----:B------:R-:W-:Y:S05]  /*0480*/  WARPSYNC.COLLECTIVE R15, `(.L_x_7) ;  /* 0x000000000f087348 */ /* 0x000fea0003c00000 */
[----:B------:R0:W1:Y:S02]  /*0490*/  SHFL.BFLY P6, R14, R13, R12, R11 ;  /* 0x0c00000c0d0e7389 */ /* 0x00006400000c000b */
[----:B01----:R-:W-:Y:S05]  /*04a0*/  ENDCOLLECTIVE ;  /* 0x000000000000791b */ /* 0x003fea0003800000 */
.L_x_7:
[----:B------:R-:W-:Y:S02]  /*04b0*/  IMAD.MOV.U32 R12, RZ, RZ, 0x2 ;  /* 0x00000002ff0c7424 */ /* 0x000fe400078e00ff */
[----:B------:R-:W-:-:S05]  /*04c0*/  IMAD.IADD R4, R3, 0x1, R14 ;  /* 0x0000000103047824 */ /* 0x000fca00078e020e */
[----:B------:R-:W-:-:S07]  /*04d0*/  MOV R13, R4 ;  /* 0x00000004000d7202 */ /* 0x000fce0000000f00 */
[----:B------:R-:W-:Y:S05]  /*04e0*/  WARPSYNC.COLLECTIVE R15, `(.L_x_8) ;  /* 0x000000000f087348 */ /* 0x000fea0003c00000 */
[----:B------:R0:W1:Y:S02]  /*04f0*/  SHFL.BFLY P6, R14, R13, R12, R11 ;  /* 0x0c00000c0d0e7389 */ /* 0x00006400000c000b */
[----:B01----:R-:W-:Y:S05]  /*0500*/  ENDCOLLECTIVE ;  /* 0x000000000000791b */ /* 0x003fea0003800000 */
.L_x_8:
[----:B------:R-:W-:Y:S01]  /*0510*/  HFMA2 R12, -RZ, RZ, 0, 5.9604644775390625e-08 ;  /* 0x00000001ff0c7431 */ /* 0x000fe200000001ff */
[----:B------:R-:W-:-:S05]  /*0520*/  IADD3 R5, PT, PT, R4, R14, RZ ;  /* 0x0000000e04057210 */ /* 0x000fca0007ffe0ff */
[----:B------:R-:W-:-:S07]  /*0530*/  IMAD.MOV.U32 R13, RZ, RZ, R5 ;  /* 0x000000ffff0d7224 */ /* 0x000fce00078e0005 */
[----:B------:R-:W-:Y:S05]  /*0540*/  WARPSYNC.COLLECTIVE R15, `(.L_x_9) ;  /* 0x000000000f087348 */ /* 0x000fea0003c00000 */
[----:B------:R0:W1:Y:S02]  /*0550*/  SHFL.BFLY P6, R14, R13, R12, R11 ;  /* 0x0c00000c0d0e7389 */ /* 0x00006400000c000b */
[----:B01----:R-:W-:Y:S05]  /*0560*/  ENDCOLLECTIVE ;  /* 0x000000000000791b */ /* 0x003fea0003800000 */
.L_x_9:
[----:B------:R-:W-:Y:S05]  /*0570*/  BRA `(.L_x_10) ;  /* 0xfffffffc00687947 */ /* 0x000fea000383ffff */
.L_x_11:
[----:B------:R-:W-:-:S00]  /*0580*/  BRA `(.L_x_11) ;  /* 0xfffffffc00fc7947 */ /* 0x000fc0000383ffff */
[----:B------:R-:W-:-:S00]  /*0590*/  NOP ;  /* 0x0000000000007918 */ /* 0x000fc00000000000 */
        /* <DEDUP_REMOVED lines=14> */
.L_x_12:


//--------------------- .nv.global.init           --------------------------
	.section	.nv.global.init,"aw",@progbits
.nv.global.init:
	.type		$str,@object
	.size		$str,(.L_0 - $str)
$str:
        /*0000*/ 	.byte	0x25, 0x64, 0x20, 0x00
.L_0:


//--------------------- .nv.shared.reserved.0     --------------------------
	.section	.nv.shared.reserved.0,"aw",@nobits
	.weak		__nv_reservedSMEM_offset_0_alias
	.size		__nv_reservedSMEM_offset_0_alias, 0, 64
	.other		__nv_reservedSMEM_offset_0_alias,@"STO_CUDA_RESERVED_SHARED STV_DEFAULT"
__nv_reservedSMEM_offset_0_alias:
	.zero		0
	.zero		64


//--------------------- .nv.constant0._Z8sum_cudaIiEvPT_i --------------------------
	.section	.nv.constant0._Z8sum_cudaIiEvPT_i,"a",@progbits
	.sectionflags	@""
	.align	4
.nv.constant0._Z8sum_cudaIiEvPT_i:
	.zero		908


//--------------------- SYMBOLS --------------------------

	.type		.nv.reservedSmem.offset0,@object
	.size		.nv.reservedSmem.offset0,0x4
	.type		vprintf,@function
